//
// Generated by NVIDIA NVVM Compiler
//
// Compiler Build ID: CL-36424714
// Cuda compilation tools, release 13.0, V13.0.88
// Based on NVVM 20.0.0
//

.version 9.0
.target sm_100
.address_size 64

	// .globl	_Z3addPii

.visible .entry _Z3addPii(
	.param .u64 .ptr .align 1 _Z3addPii_param_0,
	.param .u32 _Z3addPii_param_1
)
{
	.reg .pred 	%p<2>;
	.reg .b32 	%r<8>;
	.reg .b64 	%rd<5>;

	ld.param.u64 	%rd1, [_Z3addPii_param_0];
	ld.param.u32 	%r2, [_Z3addPii_param_1];
	mov.u32 	%r3, %ctaid.x;
	mov.u32 	%r4, %ntid.x;
	mov.u32 	%r5, %tid.x;
	mad.lo.s32 	%r1, %r3, %r4, %r5;
	setp.ge.s32 	%p1, %r1, %r2;
	@%p1 bra 	$L__BB0_2;
	cvta.to.global.u64 	%rd2, %rd1;
	mul.wide.s32 	%rd3, %r1, 4;
	add.s64 	%rd4, %rd2, %rd3;
	ld.global.u32 	%r6, [%rd4];
	add.s32 	%r7, %r6, 10;
	st.global.u32 	[%rd4], %r7;
$L__BB0_2:
	ret;

}


// ===== COMPILED SASS (sm_100) =====

	.target	sm_100

	.elftype	@"ET_EXEC"


//--------------------- .note.nv.tkinfo           --------------------------
	.section	.note.nv.tkinfo,"",@"SHT_NOTE"
	.sectionflags	@"SHF_NOTE_NV_TKINFO"
	.tkinfo
        /*0018*/ 	.word	0x00000002
        /*0030*/ 	.string	""
        /*0030*/ 	.string	"ptxas"
        /*0030*/ 	.string	"Cuda compilation tools, release 13.0, V13.0.88"
        /*0030*/ 	.string	"Build cuda_13.0.r13.0/compiler.36424714_0"
        /*0030*/ 	.string	"-arch sm_100 -m 64 "



//--------------------- .note.nv.cuinfo           --------------------------
	.section	.note.nv.cuinfo,"",@"SHT_NOTE"
	.sectionflags	@"SHF_NOTE_NV_CUINFO"
        /*0018*/ 	.short	0x0002
        /*001a*/ 	.short	0x0064
        /*001c*/ 	.short	0x0082
	.zero		2


//--------------------- .nv.info                  --------------------------
	.section	.nv.info,"",@"SHT_CUDA_INFO"
	.align	4


	//----- nvinfo : EIATTR_REGCOUNT
	.align		4
        /*0000*/ 	.byte	0x04, 0x2f
        /*0002*/ 	.short	(.L_1 - .L_0)
	.align		4
.L_0:
        /*0004*/ 	.word	index@(_Z3addPii)
        /*0008*/ 	.word	0x00000008


	//----- nvinfo : EIATTR_FRAME_SIZE
	.align		4
.L_1:
        /*000c*/ 	.byte	0x04, 0x11
        /*000e*/ 	.short	(.L_3 - .L_2)
	.align		4
.L_2:
        /*0010*/ 	.word	index@(_Z3addPii)
        /*0014*/ 	.word	0x00000000


	//----- nvinfo : EIATTR_MIN_STACK_SIZE
	.align		4
.L_3:
        /*0018*/ 	.byte	0x04, 0x12
        /*001a*/ 	.short	(.L_5 - .L_4)
	.align		4
.L_4:
        /*001c*/ 	.word	index@(_Z3addPii)
        /*0020*/ 	.word	0x00000000
.L_5:


//--------------------- .nv.compat                --------------------------
	.section	.nv.compat,"",@"SHT_CUDA_COMPAT_INFO"
	.align	4
        /*0000*/ 	.byte	0x02, 0x09, 0x00, 0x00, 0x02, 0x02, 0x01, 0x00, 0x02, 0x05, 0x05, 0x00, 0x03, 0x07, 0x01, 0x01
        /*0010*/ 	.byte	0x02, 0x03, 0x00, 0x00, 0x02, 0x06, 0x01, 0x00, 0x04, 0x0b, 0x08, 0x00, 0x09, 0x00, 0x00, 0x00
        /*0020*/ 	.byte	0x00, 0x00, 0x00, 0x00


//--------------------- .nv.info._Z3addPii        --------------------------
	.section	.nv.info._Z3addPii,"",@"SHT_CUDA_INFO"
	.sectionflags	@""
	.align	4


	//----- nvinfo : EIATTR_CUDA_API_VERSION
	.align		4
        /*0000*/ 	.byte	0x04, 0x37
        /*0002*/ 	.short	(.L_7 - .L_6)
.L_6:
        /*0004*/ 	.word	0x00000082


	//----- nvinfo : EIATTR_KPARAM_INFO
	.align		4
.L_7:
        /*0008*/ 	.byte	0x04, 0x17
        /*000a*/ 	.short	(.L_9 - .L_8)
.L_8:
        /*000c*/ 	.word	0x00000000
        /*0010*/ 	.short	0x0001
        /*0012*/ 	.short	0x0008
        /*0014*/ 	.byte	0x00, 0xf0, 0x11, 0x00


	//----- nvinfo : EIATTR_KPARAM_INFO
	.align		4
.L_9:
        /*0018*/ 	.byte	0x04, 0x17
        /*001a*/ 	.short	(.L_11 - .L_10)
.L_10:
        /*001c*/ 	.word	0x00000000
        /*0020*/ 	.short	0x0000
        /*0022*/ 	.short	0x0000
        /*0024*/ 	.byte	0x00, 0xf5, 0x21, 0x00


	//----- nvinfo : EIATTR_SPARSE_MMA_MASK
	.align		4
.L_11:
        /*0028*/ 	.byte	0x03, 0x50
        /*002a*/ 	.short	0x0000


	//----- nvinfo : EIATTR_MAXREG_COUNT
	.align		4
        /*002c*/ 	.byte	0x03, 0x1b
        /*002e*/ 	.short	0x00ff


	//----- nvinfo : EIATTR_MERCURY_ISA_VERSION
	.align		4
        /*0030*/ 	.byte	0x03, 0x5f
        /*0032*/ 	.short	0x0101


	//----- nvinfo : EIATTR_VRC_CTA_INIT_COUNT
	.align		4
        /*0034*/ 	.byte	0x02, 0x4a
	.zero		1
	.zero		1


	//----- nvinfo : EIATTR_EXIT_INSTR_OFFSETS
	.align		4
        /*0038*/ 	.byte	0x04, 0x1c
        /*003a*/ 	.short	(.L_13 - .L_12)


	//   ....[0]....
.L_12:
        /*003c*/ 	.word	0x00000070


	//   ....[1]....
        /*0040*/ 	.word	0x000000e0


	//----- nvinfo : EIATTR_CBANK_PARAM_SIZE
	.align		4
.L_13:
        /*0044*/ 	.byte	0x03, 0x19
        /*0046*/ 	.short	0x000c


	//----- nvinfo : EIATTR_PARAM_CBANK
	.align		4
        /*0048*/ 	.byte	0x04, 0x0a
        /*004a*/ 	.short	(.L_15 - .L_14)
	.align		4
.L_14:
        /*004c*/ 	.word	index@(.nv.constant0._Z3addPii)
        /*0050*/ 	.short	0x0380
        /*0052*/ 	.short	0x000c


	//----- nvinfo : EIATTR_SW_WAR
	.align		4
.L_15:
        /*0054*/ 	.byte	0x04, 0x36
        /*0056*/ 	.short	(.L_17 - .L_16)
.L_16:
        /*0058*/ 	.word	0x00000008
.L_17:


//--------------------- .nv.callgraph             --------------------------
	.section	.nv.callgraph,"",@"SHT_CUDA_CALLGRAPH"
	.align	4
	.sectionentsize	8
	.align		4
        /*0000*/ 	.word	0x00000000
	.align		4
        /*0004*/ 	.word	0xffffffff
	.align		4
        /*0008*/ 	.word	0x00000000
	.align		4
        /*000c*/ 	.word	0xfffffffe
	.align		4
        /*0010*/ 	.word	0x00000000
	.align		4
        /*0014*/ 	.word	0xfffffffd
	.align		4
        /*0018*/ 	.word	0x00000000
	.align		4
        /*001c*/ 	.word	0xfffffffc


//--------------------- .text._Z3addPii           --------------------------
	.section	.text._Z3addPii,"ax",@progbits
	.align	128
        .global         _Z3addPii
        .type           _Z3addPii,@function
        .size           _Z3addPii,(.L_x_1 - _Z3addPii)
        .other          _Z3addPii,@"STO_CUDA_ENTRY STV_DEFAULT"
_Z3addPii:
.text._Z3addPii:
[----:B------:R-:W-:Y:S01]  /*0000*/  LDC R1, c[0x0][0x37c] ;  /* 0x0000df00ff017b82 */ /* 0x000fe20000000800 */
[----:B------:R-:W0:Y:S07]  /*0010*/  S2R R0, SR_TID.X ;  /* 0x0000000000007919 */ /* 0x000e2e0000002100 */
[----:B------:R-:W0:Y:S01]  /*0020*/  S2UR UR4, SR_CTAID.X ;  /* 0x00000000000479c3 */ /* 0x000e220000002500 */
[----:B------:R-:W1:Y:S07]  /*0030*/  LDCU UR5, c[0x0][0x388] ;  /* 0x00007100ff0577ac */ /* 0x000e6e0008000800 */
[----:B------:R-:W0:Y:S02]  /*0040*/  LDC R5, c[0x0][0x360] ;  /* 0x0000d800ff057b82 */ /* 0x000e240000000800 */
[----:B0-----:R-:W-:-:S05]  /*0050*/  IMAD R5, R5, UR4, R0 ;  /* 0x0000000405057c24 */ /* 0x001fca000f8e0200 */
[----:B-1----:R-:W-:-:S13]  /*0060*/  ISETP.GE.AND P0, PT, R5, UR5, PT ;  /* 0x0000000505007c0c */ /* 0x002fda000bf06270 */
[----:B------:R-:W-:Y:S05]  /*0070*/  @P0 EXIT ;  /* 0x000000000000094d */ /* 0x000fea0003800000 */
[----:B------:R-:W0:Y:S01]  /*0080*/  LDC.64 R2, c[0x0][0x380] ;  /* 0x0000e000ff027b82 */ /* 0x000e220000000a00 */
[----:B------:R-:W1:Y:S01]  /*0090*/  LDCU.64 UR4, c[0x0][0x358] ;  /* 0x00006b00ff0477ac */ /* 0x000e620008000a00 */
[----:B0-----:R-:W-:-:S05]  /*00a0*/  IMAD.WIDE R2, R5, 0x4, R2 ;  /* 0x0000000405027825 */ /* 0x001fca00078e0202 */
[----:B-1----:R-:W2:Y:S02]  /*00b0*/  LDG.E R0, desc[UR4][R2.64] ;  /* 0x0000000402007981 */ /* 0x002ea4000c1e1900 */
[----:B--2---:R-:W-:-:S05]  /*00c0*/  IADD3 R5, PT, PT, R0, 0xa, RZ ;  /* 0x0000000a00057810 */ /* 0x004fca0007ffe0ff */
[----:B------:R-:W-:Y:S01]  /*00d0*/  STG.E desc[UR4][R2.64], R5 ;  /* 0x0000000502007986 */ /* 0x000fe2000c101904 */
[----:B------:R-:W-:Y:S05]  /*00e0*/  EXIT ;  /* 0x000000000000794d */ /* 0x000fea0003800000 */
.L_x_0:
[----:B------:R-:W-:-:S00]  /*00f0*/  BRA `(.L_x_0) ;  /* 0xfffffffc00fc7947 */ /* 0x000fc0000383ffff */
[----:B------:R-:W-:-:S00]  /*0100*/  NOP ;  /* 0x0000000000007918 */ /* 0x000fc00000000000 */
[----:B------:R-:W-:-:S00]  /*0110*/  NOP ;  /* 0x0000000000007918 */ /* 0x000fc00000000000 */
[----:B------:R-:W-:-:S00]  /*0120*/  NOP ;  /* 0x0000000000007918 */ /* 0x000fc00000000000 */
[----:B------:R-:W-:-:S00]  /*0130*/  NOP ;  /* 0x0000000000007918 */ /* 0x000fc00000000000 */
[----:B------:R-:W-:-:S00]  /*0140*/  NOP ;  /* 0x0000000000007918 */ /* 0x000fc00000000000 */
[----:B------:R-:W-:-:S00]  /*0150*/  NOP ;  /* 0x0000000000007918 */ /* 0x000fc00000000000 */
[----:B------:R-:W-:-:S00]  /*0160*/  NOP ;  /* 0x0000000000007918 */ /* 0x000fc00000000000 */
[----:B------:R-:W-:-:S00]  /*0170*/  NOP ;  /* 0x0000000000007918 */ /* 0x000fc00000000000 */
.L_x_1:


//--------------------- .nv.shared.reserved.0     --------------------------
	.section	.nv.shared.reserved.0,"aw",@nobits
	.weak		__nv_reservedSMEM_offset_0_alias
	.size		__nv_reservedSMEM_offset_0_alias, 0, 64
	.other		__nv_reservedSMEM_offset_0_alias,@"STO_CUDA_RESERVED_SHARED STV_DEFAULT"
__nv_reservedSMEM_offset_0_alias:
	.zero		0
	.zero		64


//--------------------- .nv.constant0._Z3addPii   --------------------------
	.section	.nv.constant0._Z3addPii,"a",@progbits
	.sectionflags	@""
	.align	4
.nv.constant0._Z3addPii:
	.zero		908


//--------------------- SYMBOLS --------------------------

	.type		.nv.reservedSmem.offset0,@object
	.size		.nv.reservedSmem.offset0,0x4
